	.headerflags	@"EF_CUDA_TEXMODE_UNIFIED EF_CUDA_64BIT_ADDRESS EF_CUDA_ACCELERATORS EF_CUDA_SM90 EF_CUDA_VIRTUAL_SM(EF_CUDA_SM90)"
	.elftype	@"ET_EXEC"


//--------------------- .nv.info                  --------------------------
	.section	.nv.info,"",@"SHT_CUDA_INFO"
	.align	4


	//----- nvinfo : EIATTR_REGCOUNT
	.align		4
        /*0000*/ 	.byte	0x04, 0x2f
        /*0002*/ 	.short	(.L_1 - .L_0)
	.align		4
.L_0:
        /*0004*/ 	.word	index@(triton_poi_fused__to_copy_arange_clamp_mul_sub_2)
        /*0008*/ 	.word	0x00000008


	//----- nvinfo : EIATTR_MIN_STACK_SIZE
	.align		4
.L_1:
        /*000c*/ 	.byte	0x04, 0x12
        /*000e*/ 	.short	(.L_3 - .L_2)
	.align		4
.L_2:
        /*0010*/ 	.word	index@(triton_poi_fused__to_copy_arange_clamp_mul_sub_2)
        /*0014*/ 	.word	0x00000000


	//----- nvinfo : EIATTR_FRAME_SIZE
	.align		4
.L_3:
        /*0018*/ 	.byte	0x04, 0x11
        /*001a*/ 	.short	(.L_5 - .L_4)
	.align		4
.L_4:
        /*001c*/ 	.word	index@(triton_poi_fused__to_copy_arange_clamp_mul_sub_2)
        /*0020*/ 	.word	0x00000000


	//----- nvinfo : EIATTR_MIN_STACK_SIZE
	.align		4
.L_5:
        /*0024*/ 	.byte	0x04, 0x12
        /*0026*/ 	.short	(.L_7 - .L_6)
	.align		4
.L_6:
        /*0028*/ 	.word	index@(triton_poi_fused__to_copy_arange_clamp_mul_sub_2)
        /*002c*/ 	.word	0x00000000
.L_7:


//--------------------- .nv.info.triton_poi_fused__to_copy_arange_clamp_mul_sub_2 --------------------------
	.section	.nv.info.triton_poi_fused__to_copy_arange_clamp_mul_sub_2,"",@"SHT_CUDA_INFO"
	.sectionflags	@""
	.align	4


	//----- nvinfo : EIATTR_CUDA_API_VERSION
	.align		4
        /*0000*/ 	.byte	0x04, 0x37
        /*0002*/ 	.short	(.L_9 - .L_8)
.L_8:
        /*0004*/ 	.word	0x0000007c


	//----- nvinfo : EIATTR_KPARAM_INFO
	.align		4
.L_9:
        /*0008*/ 	.byte	0x04, 0x17
        /*000a*/ 	.short	(.L_11 - .L_10)
.L_10:
        /*000c*/ 	.word	0x00000000
        /*0010*/ 	.short	0x0001
        /*0012*/ 	.short	0x0008
        /*0014*/ 	.byte	0x00, 0xf0, 0x11, 0x00


	//----- nvinfo : EIATTR_KPARAM_INFO
	.align		4
.L_11:
        /*0018*/ 	.byte	0x04, 0x17
        /*001a*/ 	.short	(.L_13 - .L_12)
.L_12:
        /*001c*/ 	.word	0x00000000
        /*0020*/ 	.short	0x0000
        /*0022*/ 	.short	0x0000
        /*0024*/ 	.byte	0x00, 0xf4, 0x21, 0x00


	//----- nvinfo : EIATTR_SPARSE_MMA_MASK
	.align		4
.L_13:
        /*0028*/ 	.byte	0x03, 0x50
        /*002a*/ 	.short	0x0000


	//----- nvinfo : EIATTR_MAXREG_COUNT
	.align		4
        /*002c*/ 	.byte	0x03, 0x1b
        /*002e*/ 	.short	0x00ff


	//----- nvinfo : EIATTR_EXIT_INSTR_OFFSETS
	.align		4
        /*0030*/ 	.byte	0x04, 0x1c
        /*0032*/ 	.short	(.L_15 - .L_14)


	//   ....[0]....
.L_14:
        /*0034*/ 	.word	0x00000090


	//   ....[1]....
        /*0038*/ 	.word	0x000000c0


	//----- nvinfo : EIATTR_REQNTID
	.align		4
.L_15:
        /*003c*/ 	.byte	0x04, 0x10
        /*003e*/ 	.short	(.L_17 - .L_16)
.L_16:
        /*0040*/ 	.word	0x00000020
        /*0044*/ 	.word	0x00000001
        /*0048*/ 	.word	0x00000001


	//----- nvinfo : EIATTR_CBANK_PARAM_SIZE
	.align		4
.L_17:
        /*004c*/ 	.byte	0x03, 0x19
        /*004e*/ 	.short	0x000c


	//----- nvinfo : EIATTR_PARAM_CBANK
	.align		4
        /*0050*/ 	.byte	0x04, 0x0a
        /*0052*/ 	.short	(.L_19 - .L_18)
	.align		4
.L_18:
        /*0054*/ 	.word	index@(.nv.constant0.triton_poi_fused__to_copy_arange_clamp_mul_sub_2)
        /*0058*/ 	.short	0x0210
        /*005a*/ 	.short	0x000c


	//----- nvinfo : EIATTR_SW_WAR
	.align		4
.L_19:
        /*005c*/ 	.byte	0x04, 0x36
        /*005e*/ 	.short	(.L_21 - .L_20)
.L_20:
        /*0060*/ 	.word	0x00000008
.L_21:


//--------------------- .nv.callgraph             --------------------------
	.section	.nv.callgraph,"",@"SHT_CUDA_CALLGRAPH"
	.align	4
	.sectionentsize	8
	.align		4
        /*0000*/ 	.word	0x00000000
	.align		4
        /*0004*/ 	.word	0xffffffff
	.align		4
        /*0008*/ 	.word	0x00000000
	.align		4
        /*000c*/ 	.word	0xfffffffe
	.align		4
        /*0010*/ 	.word	0x00000000
	.align		4
        /*0014*/ 	.word	0xfffffffd
	.align		4
        /*0018*/ 	.word	0x00000000
	.align		4
        /*001c*/ 	.word	0xfffffffc


//--------------------- .text.triton_poi_fused__to_copy_arange_clamp_mul_sub_2 --------------------------
	.section	.text.triton_poi_fused__to_copy_arange_clamp_mul_sub_2,"ax",@progbits
	.align	128
        .global         triton_poi_fused__to_copy_arange_clamp_mul_sub_2
        .type           triton_poi_fused__to_copy_arange_clamp_mul_sub_2,@function
        .size           triton_poi_fused__to_copy_arange_clamp_mul_sub_2,(.L_x_1 - triton_poi_fused__to_copy_arange_clamp_mul_sub_2)
        .other          triton_poi_fused__to_copy_arange_clamp_mul_sub_2,@"STO_CUDA_ENTRY STV_DEFAULT"
triton_poi_fused__to_copy_arange_clamp_mul_sub_2:
.text.triton_poi_fused__to_copy_arange_clamp_mul_sub_2:
[----:B------:R-:W0:Y:S02]  /*0000*/  LDC R1, c[0x0][0x28] ;  /* 0x00000a00ff017b82 */ /* 0x000e240000000800 */
[----:B------:R-:W1:Y:S01]  /*0010*/  S2R R4, SR_TID.X ;  /* 0x0000000000047919 */ /* 0x000e620000002100 */
[----:B------:R-:W2:Y:S01]  /*0020*/  LDC.64 R2, c[0x0][0x210] ;  /* 0x00008400ff027b82 */ /* 0x000ea20000000a00 */
[----:B------:R-:W3:Y:S01]  /*0030*/  S2R R5, SR_CTAID.X ;  /* 0x0000000000057919 */ /* 0x000ee20000002500 */
[C---:B-1----:R-:W-:Y:S02]  /*0040*/  LOP3.LUT R0, R4.reuse, 0x3, RZ, 0xc0, !PT ;  /* 0x0000000304007812 */ /* 0x042fe400078ec0ff */
[----:B------:R-:W-:-:S03]  /*0050*/  LOP3.LUT P0, RZ, R4, 0x1c, RZ, 0xc0, !PT ;  /* 0x0000001c04ff7812 */ /* 0x000fc6000780c0ff */
[----:B---3--:R-:W-:-:S04]  /*0060*/  IMAD R5, R5, 0x4, R0 ;  /* 0x0000000405057824 */ /* 0x008fc800078e0200 */
[C---:B--2---:R-:W-:Y:S01]  /*0070*/  IMAD.WIDE R2, R5.reuse, 0x4, R2 ;  /* 0x0000000405027825 */ /* 0x044fe200078e0202 */
[----:B------:R-:W-:-:S13]  /*0080*/  ISETP.LT.AND P0, PT, R5, 0x4, !P0 ;  /* 0x000000040500780c */ /* 0x000fda0004701270 */
[----:B------:R-:W-:Y:S05]  /*0090*/  @!P0 EXIT ;  /* 0x000000000000894d */ /* 0x000fea0003800000 */
[----:B------:R-:W-:Y:S02]  /*00a0*/  ULDC.64 UR4, c[0x0][0x208] ;  /* 0x0000820000047ab9 */ /* 0x000fe40000000a00 */
[----:B------:R-:W-:Y:S01]  /*00b0*/  STG.E desc[UR4][R2.64], RZ ;  /* 0x000000ff02007986 */ /* 0x000fe2000c101904 */
[----:B------:R-:W-:Y:S05]  /*00c0*/  EXIT ;  /* 0x000000000000794d */ /* 0x000fea0003800000 */
.L_x_0:
[----:B------:R-:W-:-:S00]  /*00d0*/  BRA `(.L_x_0) ;  /* 0xfffffffc00fc7947 */ /* 0x000fc0000383ffff */
[----:B------:R-:W-:-:S00]  /*00e0*/  NOP ;  /* 0x0000000000007918 */ /* 0x000fc00000000000 */
        /* <DEDUP_REMOVED lines=9> */
.L_x_1:


//--------------------- .nv.constant0.triton_poi_fused__to_copy_arange_clamp_mul_sub_2 --------------------------
	.section	.nv.constant0.triton_poi_fused__to_copy_arange_clamp_mul_sub_2,"a",@progbits
	.sectionflags	@""
	.align	4
.nv.constant0.triton_poi_fused__to_copy_arange_clamp_mul_sub_2:
	.zero		540
